	.headerflags	@"EF_CUDA_TEXMODE_UNIFIED EF_CUDA_64BIT_ADDRESS EF_CUDA_ACCELERATORS EF_CUDA_SM90 EF_CUDA_VIRTUAL_SM(EF_CUDA_SM90)"
	.elftype	@"ET_EXEC"


//--------------------- .nv.info                  --------------------------
	.section	.nv.info,"",@"SHT_CUDA_INFO"
	.align	4


	//----- nvinfo : EIATTR_REGCOUNT
	.align		4
        /*0000*/ 	.byte	0x04, 0x2f
        /*0002*/ 	.short	(.L_3 - .L_2)
	.align		4
.L_2:
        /*0004*/ 	.word	index@(triton_poi_fused__native_batch_norm_legit_no_training_add_convolution_relu_threshold_backward_1)
        /*0008*/ 	.word	0x0000001c


	//----- nvinfo : EIATTR_MIN_STACK_SIZE
	.align		4
.L_3:
        /*000c*/ 	.byte	0x04, 0x12
        /*000e*/ 	.short	(.L_5 - .L_4)
	.align		4
.L_4:
        /*0010*/ 	.word	index@(triton_poi_fused__native_batch_norm_legit_no_training_add_convolution_relu_threshold_backward_1)
        /*0014*/ 	.word	0x00000000


	//----- nvinfo : EIATTR_FRAME_SIZE
	.align		4
.L_5:
        /*0018*/ 	.byte	0x04, 0x11
        /*001a*/ 	.short	(.L_7 - .L_6)
	.align		4
.L_6:
        /*001c*/ 	.word	index@(triton_poi_fused__native_batch_norm_legit_no_training_add_convolution_relu_threshold_backward_1)
        /*0020*/ 	.word	0x00000000


	//----- nvinfo : EIATTR_MIN_STACK_SIZE
	.align		4
.L_7:
        /*0024*/ 	.byte	0x04, 0x12
        /*0026*/ 	.short	(.L_9 - .L_8)
	.align		4
.L_8:
        /*0028*/ 	.word	index@(triton_poi_fused__native_batch_norm_legit_no_training_add_convolution_relu_threshold_backward_1)
        /*002c*/ 	.word	0x00000000
.L_9:


//--------------------- .nv.info.triton_poi_fused__native_batch_norm_legit_no_training_add_convolution_relu_threshold_backward_1 --------------------------
	.section	.nv.info.triton_poi_fused__native_batch_norm_legit_no_training_add_convolution_relu_threshold_backward_1,"",@"SHT_CUDA_INFO"
	.sectionflags	@""
	.align	4


	//----- nvinfo : EIATTR_CUDA_API_VERSION
	.align		4
        /*0000*/ 	.byte	0x04, 0x37
        /*0002*/ 	.short	(.L_11 - .L_10)
.L_10:
        /*0004*/ 	.word	0x0000007c


	//----- nvinfo : EIATTR_KPARAM_INFO
	.align		4
.L_11:
        /*0008*/ 	.byte	0x04, 0x17
        /*000a*/ 	.short	(.L_13 - .L_12)
.L_12:
        /*000c*/ 	.word	0x00000000
        /*0010*/ 	.short	0x0009
        /*0012*/ 	.short	0x0048
        /*0014*/ 	.byte	0x00, 0xf0, 0x11, 0x00


	//----- nvinfo : EIATTR_KPARAM_INFO
	.align		4
.L_13:
        /*0018*/ 	.byte	0x04, 0x17
        /*001a*/ 	.short	(.L_15 - .L_14)
.L_14:
        /*001c*/ 	.word	0x00000000
        /*0020*/ 	.short	0x0008
        /*0022*/ 	.short	0x0040
        /*0024*/ 	.byte	0x00, 0xf4, 0x21, 0x00


	//----- nvinfo : EIATTR_KPARAM_INFO
	.align		4
.L_15:
        /*0028*/ 	.byte	0x04, 0x17
        /*002a*/ 	.short	(.L_17 - .L_16)
.L_16:
        /*002c*/ 	.word	0x00000000
        /*0030*/ 	.short	0x0007
        /*0032*/ 	.short	0x0038
        /*0034*/ 	.byte	0x00, 0xf4, 0x21, 0x00


	//----- nvinfo : EIATTR_KPARAM_INFO
	.align		4
.L_17:
        /*0038*/ 	.byte	0x04, 0x17
        /*003a*/ 	.short	(.L_19 - .L_18)
.L_18:
        /*003c*/ 	.word	0x00000000
        /*0040*/ 	.short	0x0006
        /*0042*/ 	.short	0x0030
        /*0044*/ 	.byte	0x00, 0xf4, 0x21, 0x00


	//----- nvinfo : EIATTR_KPARAM_INFO
	.align		4
.L_19:
        /*0048*/ 	.byte	0x04, 0x17
        /*004a*/ 	.short	(.L_21 - .L_20)
.L_20:
        /*004c*/ 	.word	0x00000000
        /*0050*/ 	.short	0x0005
        /*0052*/ 	.short	0x0028
        /*0054*/ 	.byte	0x00, 0xf4, 0x21, 0x00


	//----- nvinfo : EIATTR_KPARAM_INFO
	.align		4
.L_21:
        /*0058*/ 	.byte	0x04, 0x17
        /*005a*/ 	.short	(.L_23 - .L_22)
.L_22:
        /*005c*/ 	.word	0x00000000
        /*0060*/ 	.short	0x0004
        /*0062*/ 	.short	0x0020
        /*0064*/ 	.byte	0x00, 0xf4, 0x21, 0x00


	//----- nvinfo : EIATTR_KPARAM_INFO
	.align		4
.L_23:
        /*0068*/ 	.byte	0x04, 0x17
        /*006a*/ 	.short	(.L_25 - .L_24)
.L_24:
        /*006c*/ 	.word	0x00000000
        /*0070*/ 	.short	0x0003
        /*0072*/ 	.short	0x0018
        /*0074*/ 	.byte	0x00, 0xf4, 0x21, 0x00


	//----- nvinfo : EIATTR_KPARAM_INFO
	.align		4
.L_25:
        /*0078*/ 	.byte	0x04, 0x17
        /*007a*/ 	.short	(.L_27 - .L_26)
.L_26:
        /*007c*/ 	.word	0x00000000
        /*0080*/ 	.short	0x0002
        /*0082*/ 	.short	0x0010
        /*0084*/ 	.byte	0x00, 0xf4, 0x21, 0x00


	//----- nvinfo : EIATTR_KPARAM_INFO
	.align		4
.L_27:
        /*0088*/ 	.byte	0x04, 0x17
        /*008a*/ 	.short	(.L_29 - .L_28)
.L_28:
        /*008c*/ 	.word	0x00000000
        /*0090*/ 	.short	0x0001
        /*0092*/ 	.short	0x0008
        /*0094*/ 	.byte	0x00, 0xf4, 0x21, 0x00


	//----- nvinfo : EIATTR_KPARAM_INFO
	.align		4
.L_29:
        /*0098*/ 	.byte	0x04, 0x17
        /*009a*/ 	.short	(.L_31 - .L_30)
.L_30:
        /*009c*/ 	.word	0x00000000
        /*00a0*/ 	.short	0x0000
        /*00a2*/ 	.short	0x0000
        /*00a4*/ 	.byte	0x00, 0xf4, 0x21, 0x00


	//----- nvinfo : EIATTR_SPARSE_MMA_MASK
	.align		4
.L_31:
        /*00a8*/ 	.byte	0x03, 0x50
        /*00aa*/ 	.short	0x0000


	//----- nvinfo : EIATTR_MAXREG_COUNT
	.align		4
        /*00ac*/ 	.byte	0x03, 0x1b
        /*00ae*/ 	.short	0x00ff


	//----- nvinfo : EIATTR_EXIT_INSTR_OFFSETS
	.align		4
        /*00b0*/ 	.byte	0x04, 0x1c
        /*00b2*/ 	.short	(.L_33 - .L_32)


	//   ....[0]....
.L_32:
        /*00b4*/ 	.word	0x00000640


	//   ....[1]....
        /*00b8*/ 	.word	0x00000660


	//----- nvinfo : EIATTR_REQNTID
	.align		4
.L_33:
        /*00bc*/ 	.byte	0x04, 0x10
        /*00be*/ 	.short	(.L_35 - .L_34)
.L_34:
        /*00c0*/ 	.word	0x00000080
        /*00c4*/ 	.word	0x00000001
        /*00c8*/ 	.word	0x00000001


	//----- nvinfo : EIATTR_CBANK_PARAM_SIZE
	.align		4
.L_35:
        /*00cc*/ 	.byte	0x03, 0x19
        /*00ce*/ 	.short	0x004c


	//----- nvinfo : EIATTR_PARAM_CBANK
	.align		4
        /*00d0*/ 	.byte	0x04, 0x0a
        /*00d2*/ 	.short	(.L_37 - .L_36)
	.align		4
.L_36:
        /*00d4*/ 	.word	index@(.nv.constant0.triton_poi_fused__native_batch_norm_legit_no_training_add_convolution_relu_threshold_backward_1)
        /*00d8*/ 	.short	0x0210
        /*00da*/ 	.short	0x004c


	//----- nvinfo : EIATTR_SW_WAR
	.align		4
.L_37:
        /*00dc*/ 	.byte	0x04, 0x36
        /*00de*/ 	.short	(.L_39 - .L_38)
.L_38:
        /*00e0*/ 	.word	0x00000008
.L_39:


//--------------------- .nv.callgraph             --------------------------
	.section	.nv.callgraph,"",@"SHT_CUDA_CALLGRAPH"
	.align	4
	.sectionentsize	8
	.align		4
        /*0000*/ 	.word	0x00000000
	.align		4
        /*0004*/ 	.word	0xffffffff
	.align		4
        /*0008*/ 	.word	0x00000000
	.align		4
        /*000c*/ 	.word	0xfffffffe
	.align		4
        /*0010*/ 	.word	0x00000000
	.align		4
        /*0014*/ 	.word	0xfffffffd
	.align		4
        /*0018*/ 	.word	0x00000000
	.align		4
        /*001c*/ 	.word	0xfffffffc


//--------------------- .nv.constant4             --------------------------
	.section	.nv.constant4,"a",@progbits
	.align	8
	.align		8
.nv.constant4:
        /*0000*/ 	.dword	_$_str
	.align		8
        /*0008*/ 	.dword	_$_str_$_2


//--------------------- .text.triton_poi_fused__native_batch_norm_legit_no_training_add_convolution_relu_threshold_backward_1 --------------------------
	.section	.text.triton_poi_fused__native_batch_norm_legit_no_training_add_convolution_relu_threshold_backward_1,"ax",@progbits
	.align	128
        .global         triton_poi_fused__native_batch_norm_legit_no_training_add_convolution_relu_threshold_backward_1
        .type           triton_poi_fused__native_batch_norm_legit_no_training_add_convolution_relu_threshold_backward_1,@function
        .size           triton_poi_fused__native_batch_norm_legit_no_training_add_convolution_relu_threshold_backward_1,(.L_x_1 - triton_poi_fused__native_batch_norm_legit_no_training_add_convolution_relu_threshold_backward_1)
        .other          triton_poi_fused__native_batch_norm_legit_no_training_add_convolution_relu_threshold_backward_1,@"STO_CUDA_ENTRY STV_DEFAULT"
triton_poi_fused__native_batch_norm_legit_no_training_add_convolution_relu_threshold_backward_1:
.text.triton_poi_fused__native_batch_norm_legit_no_training_add_convolution_relu_threshold_backward_1:
[----:B------:R-:W0:Y:S01]  /*0000*/  LDC R1, c[0x0][0x28] ;  /* 0x00000a00ff017b82 */ /* 0x000e220000000800 */
[----:B------:R-:W1:Y:S07]  /*0010*/  S2R R0, SR_TID.X ;  /* 0x0000000000007919 */ /* 0x000e6e0000002100 */
[----:B------:R-:W2:Y:S01]  /*0020*/  LDC.64 R8, c[0x0][0x228] ;  /* 0x00008a00ff087b82 */ /* 0x000ea20000000a00 */
[----:B------:R-:W-:Y:S01]  /*0030*/  CS2R R22, SRZ ;  /* 0x0000000000167805 */ /* 0x000fe2000001ff00 */
[----:B------:R-:W-:Y:S01]  /*0040*/  HFMA2.MMA R16, -RZ, RZ, 0, 0 ;  /* 0x00000000ff107435 */ /* 0x000fe200000001ff */
[----:B------:R-:W3:Y:S01]  /*0050*/  S2R R17, SR_CTAID.X ;  /* 0x0000000000117919 */ /* 0x000ee20000002500 */
[----:B------:R-:W-:-:S04]  /*0060*/  ULDC.64 UR4, c[0x0][0x208] ;  /* 0x0000820000047ab9 */ /* 0x000fc80000000a00 */
[----:B------:R-:W4:Y:S08]  /*0070*/  LDC.64 R10, c[0x0][0x218] ;  /* 0x00008600ff0a7b82 */ /* 0x000f300000000a00 */
[----:B------:R-:W5:Y:S08]  /*0080*/  LDC.64 R12, c[0x0][0x210] ;  /* 0x00008400ff0c7b82 */ /* 0x000f700000000a00 */
[----:B------:R-:W2:Y:S08]  /*0090*/  LDC.64 R14, c[0x0][0x220] ;  /* 0x00008800ff0e7b82 */ /* 0x000eb00000000a00 */
[----:B------:R-:W4:Y:S01]  /*00a0*/  LDC.64 R4, c[0x0][0x240] ;  /* 0x00009000ff047b82 */ /* 0x000f220000000a00 */
[----:B-1----:R-:W-:-:S07]  /*00b0*/  IMAD.SHL.U32 R0, R0, 0x2, RZ ;  /* 0x0000000200007824 */ /* 0x002fce00078e00ff */
[----:B------:R-:W1:Y:S01]  /*00c0*/  LDC.64 R6, c[0x0][0x230] ;  /* 0x00008c00ff067b82 */ /* 0x000e620000000a00 */
[----:B------:R-:W-:Y:S02]  /*00d0*/  LOP3.LUT R0, R0, 0xfe, RZ, 0xc0, !PT ;  /* 0x000000fe00007812 */ /* 0x000fe400078ec0ff */
[----:B------:R-:W-:Y:S02]  /*00e0*/  CS2R R20, SRZ ;  /* 0x0000000000147805 */ /* 0x000fe4000001ff00 */
[----:B---3--:R-:W-:Y:S02]  /*00f0*/  SHF.R.S32.HI R2, RZ, 0x17, R17 ;  /* 0x00000017ff027819 */ /* 0x008fe40000011411 */
[----:B------:R-:W-:Y:S01]  /*0100*/  CS2R R18, SRZ ;  /* 0x0000000000127805 */ /* 0x000fe2000001ff00 */
[----:B------:R-:W-:Y:S01]  /*0110*/  ULDC.64 UR6, c[0x0][0x250] ;  /* 0x0000940000067ab9 */ /* 0x000fe20000000a00 */
[----:B------:R-:W-:Y:S01]  /*0120*/  IMAD R17, R17, 0x100, R0 ;  /* 0x0000010011117824 */ /* 0x000fe200078e0200 */
[----:B------:R-:W-:-:S04]  /*0130*/  SGXT R2, R2, 0x1 ;  /* 0x000000010202781a */ /* 0x000fc80000000200 */
[----:B------:R-:W-:Y:S02]  /*0140*/  LEA.HI R2, R2, R17, RZ, 0x4 ;  /* 0x0000001102027211 */ /* 0x000fe400078f20ff */
[----:B------:R-:W-:Y:S02]  /*0150*/  ISETP.GE.AND P0, PT, R17, 0x100, PT ;  /* 0x000001001100780c */ /* 0x000fe40003f06270 */
[----:B------:R-:W-:-:S04]  /*0160*/  SHF.R.S32.HI R2, RZ, 0x4, R2 ;  /* 0x00000004ff027819 */ /* 0x000fc80000011402 */
[----:B------:R-:W-:-:S04]  /*0170*/  LEA.HI R0, R2, R2, RZ, 0x2 ;  /* 0x0000000202007211 */ /* 0x000fc800078f10ff */
[----:B------:R-:W-:-:S05]  /*0180*/  LOP3.LUT R25, R0, 0xfffffffc, RZ, 0xc0, !PT ;  /* 0xfffffffc00197812 */ /* 0x000fca00078ec0ff */
[----:B------:R-:W-:Y:S02]  /*0190*/  IMAD.IADD R25, R2, 0x1, -R25 ;  /* 0x0000000102197824 */ /* 0x000fe400078e0a19 */
[----:B------:R-:W3:Y:S02]  /*01a0*/  LDC.64 R2, c[0x0][0x238] ;  /* 0x00008e00ff027b82 */ /* 0x000ee40000000a00 */
[----:B--2---:R-:W-:-:S05]  /*01b0*/  IMAD.WIDE R8, R25, 0x4, R8 ;  /* 0x0000000419087825 */ /* 0x004fca00078e0208 */
[----:B------:R-:W2:Y:S04]  /*01c0*/  @!P0 LDG.E.EL R22, desc[UR4][R8.64] ;  /* 0x0000000408168981 */ /* 0x000ea8000c2e1900 */
[----:B------:R1:W2:Y:S01]  /*01d0*/  @!P0 LDG.E.EL R16, desc[UR4][R8.64] ;  /* 0x0000000408108981 */ /* 0x0002a2000c2e1900 */
[----:B----4-:R-:W-:-:S04]  /*01e0*/  IMAD.WIDE R10, R25, 0x4, R10 ;  /* 0x00000004190a7825 */ /* 0x010fc800078e020a */
[----:B-----5:R-:W-:Y:S01]  /*01f0*/  IMAD.WIDE R12, R17, 0x4, R12 ;  /* 0x00000004110c7825 */ /* 0x020fe200078e020c */
[----:B------:R-:W4:Y:S03]  /*0200*/  @!P0 LDG.E.EL R20, desc[UR4][R10.64] ;  /* 0x000000040a148981 */ /* 0x000f26000c2e1900 */
[----:B------:R-:W-:Y:S01]  /*0210*/  IMAD.MOV.U32 R0, RZ, RZ, RZ ;  /* 0x000000ffff007224 */ /* 0x000fe200078e00ff */
[----:B-1----:R-:W-:Y:S01]  /*0220*/  CS2R R8, SRZ ;  /* 0x0000000000087805 */ /* 0x002fe2000001ff00 */
[----:B0-----:R-:W-:Y:S01]  /*0230*/  IMAD.WIDE R14, R25, 0x4, R14 ;  /* 0x00000004190e7825 */ /* 0x001fe200078e020e */
[----:B------:R0:W5:Y:S04]  /*0240*/  @!P0 LDG.E.EL R21, desc[UR4][R10.64] ;  /* 0x000000040a158981 */ /* 0x000168000c2e1900 */
[----:B------:R-:W4:Y:S01]  /*0250*/  @!P0 LDG.E.64 R8, desc[UR4][R12.64] ;  /* 0x000000040c088981 */ /* 0x000f22000c1e1b00 */
[----:B------:R-:W-:-:S03]  /*0260*/  IMAD.WIDE R4, R17, 0x4, R4 ;  /* 0x0000000411047825 */ /* 0x000fc600078e0204 */
[----:B------:R-:W4:Y:S01]  /*0270*/  @!P0 LDG.E.EL R0, desc[UR4][R14.64] ;  /* 0x000000040e008981 */ /* 0x000f22000c2e1900 */
[C---:B------:R-:W-:Y:S01]  /*0280*/  IMAD.WIDE R6, R25.reuse, 0x4, R6 ;  /* 0x0000000419067825 */ /* 0x040fe200078e0206 */
[----:B0-----:R-:W-:Y:S02]  /*0290*/  CS2R R10, SRZ ;  /* 0x00000000000a7805 */ /* 0x001fe4000001ff00 */
[----:B------:R-:W4:Y:S01]  /*02a0*/  @!P0 LDG.E.EL R23, desc[UR4][R14.64] ;  /* 0x000000040e178981 */ /* 0x000f22000c2e1900 */
[----:B---3--:R-:W-:Y:S01]  /*02b0*/  IMAD.WIDE R2, R25, 0x4, R2 ;  /* 0x0000000419027825 */ /* 0x008fe200078e0202 */
[----:B------:R-:W-:Y:S02]  /*02c0*/  CS2R R24, SRZ ;  /* 0x0000000000187805 */ /* 0x000fe4000001ff00 */
[----:B------:R0:W3:Y:S04]  /*02d0*/  @!P0 LDG.E.64 R18, desc[UR4][R4.64] ;  /* 0x0000000404128981 */ /* 0x0000e8000c1e1b00 */
[----:B------:R-:W3:Y:S04]  /*02e0*/  @!P0 LDG.E.EL R24, desc[UR4][R6.64] ;  /* 0x0000000406188981 */ /* 0x000ee8000c2e1900 */
[----:B------:R-:W3:Y:S04]  /*02f0*/  @!P0 LDG.E.EL R25, desc[UR4][R2.64] ;  /* 0x0000000402198981 */ /* 0x000ee8000c2e1900 */
[----:B------:R-:W3:Y:S04]  /*0300*/  @!P0 LDG.E.EL R11, desc[UR4][R6.64] ;  /* 0x00000004060b8981 */ /* 0x000ee8000c2e1900 */
[----:B------:R1:W3:Y:S01]  /*0310*/  @!P0 LDG.E.EL R10, desc[UR4][R2.64] ;  /* 0x00000004020a8981 */ /* 0x0002e2000c2e1900 */
[----:B0-----:R-:W-:-:S02]  /*0320*/  IMAD.MOV.U32 R5, RZ, RZ, 0x3e800000 ;  /* 0x3e800000ff057424 */ /* 0x001fc400078e00ff */
[----:B--2---:R-:W-:-:S04]  /*0330*/  FADD R22, R22, 9.9999997473787516356e-06 ;  /* 0x3727c5ac16167421 */ /* 0x004fc80000000000 */
[----:B------:R-:W0:Y:S01]  /*0340*/  MUFU.SQRT R15, R22 ;  /* 0x00000016000f7308 */ /* 0x000e220000002000 */
[----:B------:R-:W-:-:S07]  /*0350*/  FADD R16, R16, 9.9999997473787516356e-06 ;  /* 0x3727c5ac10107421 */ /* 0x000fce0000000000 */
[----:B------:R-:W2:Y:S01]  /*0360*/  MUFU.SQRT R14, R16 ;  /* 0x00000010000e7308 */ /* 0x000ea20000002000 */
[C---:B0-----:R-:W-:Y:S02]  /*0370*/  FSETP.GT.AND P2, PT, R15.reuse, 8.50705917302346158658e+37, PT ;  /* 0x7e8000000f00780b */ /* 0x041fe40003f44000 */
[----:B------:R-:W-:Y:S02]  /*0380*/  FSETP.GEU.AND P4, PT, R15, 1.175494350822287508e-38, PT ;  /* 0x008000000f00780b */ /* 0x000fe40003f8e000 */
[C---:B--2---:R-:W-:Y:S02]  /*0390*/  FSETP.GT.AND P1, PT, R14.reuse, 8.50705917302346158658e+37, PT ;  /* 0x7e8000000e00780b */ /* 0x044fe40003f24000 */
[----:B------:R-:W-:-:S07]  /*03a0*/  FSETP.GEU.AND P3, PT, R14, 1.175494350822287508e-38, PT ;  /* 0x008000000e00780b */ /* 0x000fce0003f6e000 */
[----:B------:R-:W-:-:S04]  /*03b0*/  @P2 FMUL R15, R15, 0.25 ;  /* 0x3e8000000f0f2820 */ /* 0x000fc80000400000 */
[----:B------:R-:W-:Y:S01]  /*03c0*/  @!P4 FMUL R15, R15, 16777216 ;  /* 0x4b8000000f0fc820 */ /* 0x000fe20000400000 */
[----:B------:R-:W-:-:S05]  /*03d0*/  @P1 FMUL R14, R14, 0.25 ;  /* 0x3e8000000e0e1820 */ /* 0x000fca0000400000 */
[----:B------:R-:W0:Y:S01]  /*03e0*/  MUFU.RCP R15, R15 ;  /* 0x0000000f000f7308 */ /* 0x000e220000001000 */
[----:B------:R-:W-:Y:S01]  /*03f0*/  @!P3 FMUL R14, R14, 16777216 ;  /* 0x4b8000000e0eb820 */ /* 0x000fe20000400000 */
[----:B-1----:R-:W-:-:S06]  /*0400*/  FSEL R2, R5, 1, P2 ;  /* 0x3f80000005027808 */ /* 0x002fcc0001000000 */
[----:B------:R-:W1:Y:S01]  /*0410*/  MUFU.RCP R14, R14 ;  /* 0x0000000e000e7308 */ /* 0x000e620000001000 */
[----:B------:R-:W-:Y:S01]  /*0420*/  FSEL R5, R5, 1, P1 ;  /* 0x3f80000005057808 */ /* 0x000fe20000800000 */
[----:B------:R-:W-:Y:S01]  /*0430*/  @!P4 FMUL R2, R2, 16777216 ;  /* 0x4b8000000202c820 */ /* 0x000fe20000400000 */
[----:B----4-:R-:W-:Y:S01]  /*0440*/  FADD R9, R20, R9 ;  /* 0x0000000914097221 */ /* 0x010fe20000000000 */
[----:B-----5:R-:W-:Y:S02]  /*0450*/  FADD R8, R21, R8 ;  /* 0x0000000815087221 */ /* 0x020fe40000000000 */
[----:B------:R-:W-:Y:S01]  /*0460*/  @!P3 FMUL R5, R5, 16777216 ;  /* 0x4b8000000505b820 */ /* 0x000fe20000400000 */
[----:B0-----:R-:W-:Y:S01]  /*0470*/  FMUL R4, R15, R2 ;  /* 0x000000020f047220 */ /* 0x001fe20000400000 */
[----:B------:R-:W-:Y:S01]  /*0480*/  FADD R7, R9, -R0 ;  /* 0x8000000009077221 */ /* 0x000fe20000000000 */
[----:B------:R-:W0:Y:S01]  /*0490*/  LDC.64 R2, c[0x0][0x248] ;  /* 0x00009200ff027b82 */ /* 0x000e220000000a00 */
[----:B------:R-:W-:Y:S01]  /*04a0*/  FADD R0, R8, -R23 ;  /* 0x8000001708007221 */ /* 0x000fe20000000000 */
[----:B---3--:R-:W-:Y:S01]  /*04b0*/  FSETP.GEU.AND P2, PT, R19, RZ, PT ;  /* 0x000000ff1300720b */ /* 0x008fe20003f4e000 */
[----:B------:R-:W-:Y:S01]  /*04c0*/  FMUL R4, R4, R7 ;  /* 0x0000000704047220 */ /* 0x000fe20000400000 */
[----:B-1----:R-:W-:Y:S01]  /*04d0*/  FMUL R5, R14, R5 ;  /* 0x000000050e057220 */ /* 0x002fe20000400000 */
[----:B------:R-:W-:-:S02]  /*04e0*/  FSETP.GEU.AND P1, PT, R18, RZ, PT ;  /* 0x000000ff1200720b */ /* 0x000fc40003f2e000 */
[----:B------:R-:W-:Y:S01]  /*04f0*/  FFMA R4, R4, R24, R25 ;  /* 0x0000001804047223 */ /* 0x000fe20000000019 */
[----:B------:R-:W-:Y:S01]  /*0500*/  FMUL R5, R5, R0 ;  /* 0x0000000005057220 */ /* 0x000fe20000400000 */
[----:B------:R-:W-:Y:S02]  /*0510*/  FSEL R19, R19, RZ, P2 ;  /* 0x000000ff13137208 */ /* 0x000fe40001000000 */
[----:B------:R-:W-:Y:S01]  /*0520*/  FSEL R18, R18, RZ, P1 ;  /* 0x000000ff12127208 */ /* 0x000fe20000800000 */
[----:B------:R-:W-:Y:S01]  /*0530*/  FFMA R5, R5, R11, R10 ;  /* 0x0000000b05057223 */ /* 0x000fe2000000000a */
[----:B------:R-:W-:Y:S01]  /*0540*/  FSETP.GEU.AND P1, PT, R19, -R4, PT ;  /* 0x800000041300720b */ /* 0x000fe20003f2e000 */
[----:B------:R-:W-:Y:S02]  /*0550*/  FADD R4, R4, R19 ;  /* 0x0000001304047221 */ /* 0x000fe40000000000 */
[----:B------:R-:W-:Y:S01]  /*0560*/  FADD R0, R5, R18 ;  /* 0x0000001205007221 */ /* 0x000fe20000000000 */
[----:B------:R-:W-:-:S02]  /*0570*/  FSETP.GEU.AND P2, PT, R18, -R5, PT ;  /* 0x800000051200720b */ /* 0x000fc40003f4e000 */
[----:B------:R-:W-:Y:S02]  /*0580*/  FSEL R11, R4, RZ, P1 ;  /* 0x000000ff040b7208 */ /* 0x000fe40000800000 */
[----:B------:R-:W-:Y:S01]  /*0590*/  FSEL R10, R0, RZ, P2 ;  /* 0x000000ff000a7208 */ /* 0x000fe20001000000 */
[----:B0-----:R-:W-:Y:S01]  /*05a0*/  IMAD.WIDE R2, R17, 0x4, R2 ;  /* 0x0000000411027825 */ /* 0x001fe200078e0202 */
[----:B------:R-:W-:Y:S02]  /*05b0*/  FSETP.GTU.AND P2, PT, R11, RZ, PT ;  /* 0x000000ff0b00720b */ /* 0x000fe40003f4c000 */
[----:B------:R-:W-:Y:S02]  /*05c0*/  FSETP.GTU.AND P3, PT, R10, RZ, PT ;  /* 0x000000ff0a00720b */ /* 0x000fe40003f6c000 */
[----:B------:R-:W-:Y:S01]  /*05d0*/  IADD3 R4, P1, R17, UR6, RZ ;  /* 0x0000000611047c10 */ /* 0x000fe2000ff3e0ff */
[----:B------:R0:W-:Y:S01]  /*05e0*/  @!P0 STG.E.64 desc[UR4][R12.64], R8 ;  /* 0x000000080c008986 */ /* 0x0001e2000c101b04 */
[----:B------:R-:W-:-:S02]  /*05f0*/  SEL R7, RZ, 0x100, P2 ;  /* 0x00000100ff077807 */ /* 0x000fc40001000000 */
[----:B------:R-:W-:Y:S01]  /*0600*/  SEL R0, RZ, 0x1, P3 ;  /* 0x00000001ff007807 */ /* 0x000fe20001800000 */
[----:B------:R0:W-:Y:S01]  /*0610*/  @!P0 STG.E.64 desc[UR4][R2.64], R10 ;  /* 0x0000000a02008986 */ /* 0x0001e2000c101b04 */
[----:B------:R-:W-:Y:S02]  /*0620*/  LEA.HI.X.SX32 R5, R17, UR7, 0x1, P1 ;  /* 0x0000000711057c11 */ /* 0x000fe400088f0eff */
[----:B------:R-:W-:Y:S01]  /*0630*/  IADD3 R7, R0, R7, RZ ;  /* 0x0000000700077210 */ /* 0x000fe20007ffe0ff */
[----:B0-----:R-:W-:Y:S06]  /*0640*/  @P0 EXIT ;  /* 0x000000000000094d */ /* 0x001fec0003800000 */
[----:B------:R-:W-:Y:S01]  /*0650*/  STG.E.U16 desc[UR4][R4.64], R7 ;  /* 0x0000000704007986 */ /* 0x000fe2000c101504 */
[----:B------:R-:W-:Y:S05]  /*0660*/  EXIT ;  /* 0x000000000000794d */ /* 0x000fea0003800000 */
.L_x_0:
[----:B------:R-:W-:-:S00]  /*0670*/  BRA `(.L_x_0) ;  /* 0xfffffffc00fc7947 */ /* 0x000fc0000383ffff */
[----:B------:R-:W-:-:S00]  /*0680*/  NOP ;  /* 0x0000000000007918 */ /* 0x000fc00000000000 */
[----:B------:R-:W-:-:S00]  /*0690*/  NOP ;  /* 0x0000000000007918 */ /* 0x000fc00000000000 */
[----:B------:R-:W-:-:S00]  /*06a0*/  NOP ;  /* 0x0000000000007918 */ /* 0x000fc00000000000 */
[----:B------:R-:W-:-:S00]  /*06b0*/  NOP ;  /* 0x0000000000007918 */ /* 0x000fc00000000000 */
[----:B------:R-:W-:-:S00]  /*06c0*/  NOP ;  /* 0x0000000000007918 */ /* 0x000fc00000000000 */
[----:B------:R-:W-:-:S00]  /*06d0*/  NOP ;  /* 0x0000000000007918 */ /* 0x000fc00000000000 */
[----:B------:R-:W-:-:S00]  /*06e0*/  NOP ;  /* 0x0000000000007918 */ /* 0x000fc00000000000 */
[----:B------:R-:W-:-:S00]  /*06f0*/  NOP ;  /* 0x0000000000007918 */ /* 0x000fc00000000000 */
.L_x_1:


//--------------------- .nv.global.init           --------------------------
	.section	.nv.global.init,"aw",@progbits
.nv.global.init:
	.type		_$_str,@object
	.size		_$_str,(_$_str_$_2 - _$_str)
_$_str:
        /*0000*/ 	.byte	0x5f, 0x5f, 0x43, 0x55, 0x44, 0x41, 0x5f, 0x46, 0x54, 0x5a, 0x00
	.type		_$_str_$_2,@object
	.size		_$_str_$_2,(.L_1 - _$_str_$_2)
_$_str_$_2:
        /*000b*/ 	.byte	0x5f, 0x5f, 0x43, 0x55, 0x44, 0x41, 0x5f, 0x50, 0x52, 0x45, 0x43, 0x5f, 0x53, 0x51, 0x52, 0x54
        /*001b*/ 	.byte	0x00
.L_1:


//--------------------- .nv.constant0.triton_poi_fused__native_batch_norm_legit_no_training_add_convolution_relu_threshold_backward_1 --------------------------
	.section	.nv.constant0.triton_poi_fused__native_batch_norm_legit_no_training_add_convolution_relu_threshold_backward_1,"a",@progbits
	.sectionflags	@""
	.align	4
.nv.constant0.triton_poi_fused__native_batch_norm_legit_no_training_add_convolution_relu_threshold_backward_1:
	.zero		604
